//
// Generated by NVIDIA NVVM Compiler
//
// Compiler Build ID: CL-36424714
// Cuda compilation tools, release 13.0, V13.0.88
// Based on NVVM 20.0.0
//

.version 9.0
.target sm_100
.address_size 64

	// .globl	_Z15histogramKernelPiS_

.visible .entry _Z15histogramKernelPiS_(
	.param .u64 .ptr .align 1 _Z15histogramKernelPiS__param_0,
	.param .u64 .ptr .align 1 _Z15histogramKernelPiS__param_1
)
{


	ret;

}


// ===== COMPILED SASS (sm_100) =====

	.target	sm_100

	.elftype	@"ET_EXEC"


//--------------------- .note.nv.tkinfo           --------------------------
	.section	.note.nv.tkinfo,"",@"SHT_NOTE"
	.sectionflags	@"SHF_NOTE_NV_TKINFO"
	.tkinfo
        /*0018*/ 	.word	0x00000002
        /*0030*/ 	.string	""
        /*0030*/ 	.string	"ptxas"
        /*0030*/ 	.string	"Cuda compilation tools, release 13.0, V13.0.88"
        /*0030*/ 	.string	"Build cuda_13.0.r13.0/compiler.36424714_0"
        /*0030*/ 	.string	"-arch sm_100 -m 64 "



//--------------------- .note.nv.cuinfo           --------------------------
	.section	.note.nv.cuinfo,"",@"SHT_NOTE"
	.sectionflags	@"SHF_NOTE_NV_CUINFO"
        /*0018*/ 	.short	0x0002
        /*001a*/ 	.short	0x0064
        /*001c*/ 	.short	0x0082
	.zero		2


//--------------------- .nv.info                  --------------------------
	.section	.nv.info,"",@"SHT_CUDA_INFO"
	.align	4


	//----- nvinfo : EIATTR_REGCOUNT
	.align		4
        /*0000*/ 	.byte	0x04, 0x2f
        /*0002*/ 	.short	(.L_1 - .L_0)
	.align		4
.L_0:
        /*0004*/ 	.word	index@(_Z15histogramKernelPiS_)
        /*0008*/ 	.word	0x00000004


	//----- nvinfo : EIATTR_FRAME_SIZE
	.align		4
.L_1:
        /*000c*/ 	.byte	0x04, 0x11
        /*000e*/ 	.short	(.L_3 - .L_2)
	.align		4
.L_2:
        /*0010*/ 	.word	index@(_Z15histogramKernelPiS_)
        /*0014*/ 	.word	0x00000000


	//----- nvinfo : EIATTR_MIN_STACK_SIZE
	.align		4
.L_3:
        /*0018*/ 	.byte	0x04, 0x12
        /*001a*/ 	.short	(.L_5 - .L_4)
	.align		4
.L_4:
        /*001c*/ 	.word	index@(_Z15histogramKernelPiS_)
        /*0020*/ 	.word	0x00000000
.L_5:


//--------------------- .nv.compat                --------------------------
	.section	.nv.compat,"",@"SHT_CUDA_COMPAT_INFO"
	.align	4
        /*0000*/ 	.byte	0x02, 0x09, 0x00, 0x00, 0x02, 0x02, 0x01, 0x00, 0x02, 0x05, 0x05, 0x00, 0x03, 0x07, 0x01, 0x01
        /*0010*/ 	.byte	0x02, 0x03, 0x00, 0x00, 0x02, 0x06, 0x01, 0x00, 0x04, 0x0b, 0x08, 0x00, 0x09, 0x00, 0x00, 0x00
        /*0020*/ 	.byte	0x00, 0x00, 0x00, 0x00


//--------------------- .nv.info._Z15histogramKernelPiS_ --------------------------
	.section	.nv.info._Z15histogramKernelPiS_,"",@"SHT_CUDA_INFO"
	.sectionflags	@""
	.align	4


	//----- nvinfo : EIATTR_CUDA_API_VERSION
	.align		4
        /*0000*/ 	.byte	0x04, 0x37
        /*0002*/ 	.short	(.L_7 - .L_6)
.L_6:
        /*0004*/ 	.word	0x00000082


	//----- nvinfo : EIATTR_KPARAM_INFO
	.align		4
.L_7:
        /*0008*/ 	.byte	0x04, 0x17
        /*000a*/ 	.short	(.L_9 - .L_8)
.L_8:
        /*000c*/ 	.word	0x00000000
        /*0010*/ 	.short	0x0001
        /*0012*/ 	.short	0x0008
        /*0014*/ 	.byte	0x00, 0xf5, 0x21, 0x00


	//----- nvinfo : EIATTR_KPARAM_INFO
	.align		4
.L_9:
        /*0018*/ 	.byte	0x04, 0x17
        /*001a*/ 	.short	(.L_11 - .L_10)
.L_10:
        /*001c*/ 	.word	0x00000000
        /*0020*/ 	.short	0x0000
        /*0022*/ 	.short	0x0000
        /*0024*/ 	.byte	0x00, 0xf5, 0x21, 0x00


	//----- nvinfo : EIATTR_SPARSE_MMA_MASK
	.align		4
.L_11:
        /*0028*/ 	.byte	0x03, 0x50
        /*002a*/ 	.short	0x0000


	//----- nvinfo : EIATTR_MAXREG_COUNT
	.align		4
        /*002c*/ 	.byte	0x03, 0x1b
        /*002e*/ 	.short	0x00ff


	//----- nvinfo : EIATTR_MERCURY_ISA_VERSION
	.align		4
        /*0030*/ 	.byte	0x03, 0x5f
        /*0032*/ 	.short	0x0101


	//----- nvinfo : EIATTR_VRC_CTA_INIT_COUNT
	.align		4
        /*0034*/ 	.byte	0x02, 0x4a
	.zero		1
	.zero		1


	//----- nvinfo : EIATTR_EXIT_INSTR_OFFSETS
	.align		4
        /*0038*/ 	.byte	0x04, 0x1c
        /*003a*/ 	.short	(.L_13 - .L_12)


	//   ....[0]....
.L_12:
        /*003c*/ 	.word	0x00000010


	//----- nvinfo : EIATTR_CBANK_PARAM_SIZE
	.align		4
.L_13:
        /*0040*/ 	.byte	0x03, 0x19
        /*0042*/ 	.short	0x0010


	//----- nvinfo : EIATTR_PARAM_CBANK
	.align		4
        /*0044*/ 	.byte	0x04, 0x0a
        /*0046*/ 	.short	(.L_15 - .L_14)
	.align		4
.L_14:
        /*0048*/ 	.word	index@(.nv.constant0._Z15histogramKernelPiS_)
        /*004c*/ 	.short	0x0380
        /*004e*/ 	.short	0x0010


	//----- nvinfo : EIATTR_SW_WAR
	.align		4
.L_15:
        /*0050*/ 	.byte	0x04, 0x36
        /*0052*/ 	.short	(.L_17 - .L_16)
.L_16:
        /*0054*/ 	.word	0x00000008
.L_17:


//--------------------- .nv.callgraph             --------------------------
	.section	.nv.callgraph,"",@"SHT_CUDA_CALLGRAPH"
	.align	4
	.sectionentsize	8
	.align		4
        /*0000*/ 	.word	0x00000000
	.align		4
        /*0004*/ 	.word	0xffffffff
	.align		4
        /*0008*/ 	.word	0x00000000
	.align		4
        /*000c*/ 	.word	0xfffffffe
	.align		4
        /*0010*/ 	.word	0x00000000
	.align		4
        /*0014*/ 	.word	0xfffffffd
	.align		4
        /*0018*/ 	.word	0x00000000
	.align		4
        /*001c*/ 	.word	0xfffffffc


//--------------------- .text._Z15histogramKernelPiS_ --------------------------
	.section	.text._Z15histogramKernelPiS_,"ax",@progbits
	.align	128
        .global         _Z15histogramKernelPiS_
        .type           _Z15histogramKernelPiS_,@function
        .size           _Z15histogramKernelPiS_,(.L_x_1 - _Z15histogramKernelPiS_)
        .other          _Z15histogramKernelPiS_,@"STO_CUDA_ENTRY STV_DEFAULT"
_Z15histogramKernelPiS_:
.text._Z15histogramKernelPiS_:
[----:B------:R-:W-:Y:S01]  /*0000*/  LDC R1, c[0x0][0x37c] ;  /* 0x0000df00ff017b82 */ /* 0x000fe20000000800 */
[----:B------:R-:W-:Y:S05]  /*0010*/  EXIT ;  /* 0x000000000000794d */ /* 0x000fea0003800000 */
.L_x_0:
[----:B------:R-:W-:-:S00]  /*0020*/  BRA `(.L_x_0) ;  /* 0xfffffffc00fc7947 */ /* 0x000fc0000383ffff */
[----:B------:R-:W-:-:S00]  /*0030*/  NOP ;  /* 0x0000000000007918 */ /* 0x000fc00000000000 */
        /* <DEDUP_REMOVED lines=12> */
.L_x_1:


//--------------------- .nv.shared.reserved.0     --------------------------
	.section	.nv.shared.reserved.0,"aw",@nobits
	.weak		__nv_reservedSMEM_offset_0_alias
	.size		__nv_reservedSMEM_offset_0_alias, 0, 64
	.other		__nv_reservedSMEM_offset_0_alias,@"STO_CUDA_RESERVED_SHARED STV_DEFAULT"
__nv_reservedSMEM_offset_0_alias:
	.zero		0
	.zero		64


//--------------------- .nv.constant0._Z15histogramKernelPiS_ --------------------------
	.section	.nv.constant0._Z15histogramKernelPiS_,"a",@progbits
	.sectionflags	@""
	.align	4
.nv.constant0._Z15histogramKernelPiS_:
	.zero		912


//--------------------- SYMBOLS --------------------------

	.type		.nv.reservedSmem.offset0,@object
	.size		.nv.reservedSmem.offset0,0x4
